//
// Generated by NVIDIA NVVM Compiler
//
// Compiler Build ID: CL-36424714
// Cuda compilation tools, release 13.0, V13.0.88
// Based on NVVM 20.0.0
//

.version 9.0
.target sm_100
.address_size 64

	// .globl	_Z9mulMatrixPA16_fS0_S0_

.visible .entry _Z9mulMatrixPA16_fS0_S0_(
	.param .u64 .ptr .align 1 _Z9mulMatrixPA16_fS0_S0__param_0,
	.param .u64 .ptr .align 1 _Z9mulMatrixPA16_fS0_S0__param_1,
	.param .u64 .ptr .align 1 _Z9mulMatrixPA16_fS0_S0__param_2
)
{
	.reg .pred 	%p<4>;
	.reg .b32 	%r<11>;
	.reg .b32 	%f<49>;
	.reg .b64 	%rd<13>;

	ld.param.u64 	%rd1, [_Z9mulMatrixPA16_fS0_S0__param_0];
	ld.param.u64 	%rd2, [_Z9mulMatrixPA16_fS0_S0__param_1];
	ld.param.u64 	%rd3, [_Z9mulMatrixPA16_fS0_S0__param_2];
	mov.u32 	%r3, %ctaid.x;
	mov.u32 	%r4, %ntid.x;
	mov.u32 	%r5, %tid.x;
	mad.lo.s32 	%r1, %r3, %r4, %r5;
	mov.u32 	%r6, %ctaid.y;
	mov.u32 	%r7, %ntid.y;
	mov.u32 	%r8, %tid.y;
	mad.lo.s32 	%r9, %r6, %r7, %r8;
	setp.gt.s32 	%p1, %r1, 15;
	setp.gt.u32 	%p2, %r9, 15;
	or.pred  	%p3, %p1, %p2;
	@%p3 bra 	$L__BB0_2;
	cvta.to.global.u64 	%rd4, %rd1;
	cvta.to.global.u64 	%rd5, %rd2;
	cvta.to.global.u64 	%rd6, %rd3;
	mul.wide.u32 	%rd7, %r9, 64;
	add.s64 	%rd8, %rd6, %rd7;
	mul.wide.s32 	%rd9, %r1, 4;
	add.s64 	%rd10, %rd8, %rd9;
	mov.b32 	%r10, 0;
	st.global.u32 	[%rd10], %r10;
	add.s64 	%rd11, %rd4, %rd7;
	add.s64 	%rd12, %rd5, %rd9;
	ld.global.f32 	%f1, [%rd11];
	ld.global.f32 	%f2, [%rd12];
	fma.rn.f32 	%f3, %f1, %f2, 0f00000000;
	st.global.f32 	[%rd10], %f3;
	ld.global.f32 	%f4, [%rd11+4];
	ld.global.f32 	%f5, [%rd12+64];
	fma.rn.f32 	%f6, %f4, %f5, %f3;
	st.global.f32 	[%rd10], %f6;
	ld.global.f32 	%f7, [%rd11+8];
	ld.global.f32 	%f8, [%rd12+128];
	fma.rn.f32 	%f9, %f7, %f8, %f6;
	st.global.f32 	[%rd10], %f9;
	ld.global.f32 	%f10, [%rd11+12];
	ld.global.f32 	%f11, [%rd12+192];
	fma.rn.f32 	%f12, %f10, %f11, %f9;
	st.global.f32 	[%rd10], %f12;
	ld.global.f32 	%f13, [%rd11+16];
	ld.global.f32 	%f14, [%rd12+256];
	fma.rn.f32 	%f15, %f13, %f14, %f12;
	st.global.f32 	[%rd10], %f15;
	ld.global.f32 	%f16, [%rd11+20];
	ld.global.f32 	%f17, [%rd12+320];
	fma.rn.f32 	%f18, %f16, %f17, %f15;
	st.global.f32 	[%rd10], %f18;
	ld.global.f32 	%f19, [%rd11+24];
	ld.global.f32 	%f20, [%rd12+384];
	fma.rn.f32 	%f21, %f19, %f20, %f18;
	st.global.f32 	[%rd10], %f21;
	ld.global.f32 	%f22, [%rd11+28];
	ld.global.f32 	%f23, [%rd12+448];
	fma.rn.f32 	%f24, %f22, %f23, %f21;
	st.global.f32 	[%rd10], %f24;
	ld.global.f32 	%f25, [%rd11+32];
	ld.global.f32 	%f26, [%rd12+512];
	fma.rn.f32 	%f27, %f25, %f26, %f24;
	st.global.f32 	[%rd10], %f27;
	ld.global.f32 	%f28, [%rd11+36];
	ld.global.f32 	%f29, [%rd12+576];
	fma.rn.f32 	%f30, %f28, %f29, %f27;
	st.global.f32 	[%rd10], %f30;
	ld.global.f32 	%f31, [%rd11+40];
	ld.global.f32 	%f32, [%rd12+640];
	fma.rn.f32 	%f33, %f31, %f32, %f30;
	st.global.f32 	[%rd10], %f33;
	ld.global.f32 	%f34, [%rd11+44];
	ld.global.f32 	%f35, [%rd12+704];
	fma.rn.f32 	%f36, %f34, %f35, %f33;
	st.global.f32 	[%rd10], %f36;
	ld.global.f32 	%f37, [%rd11+48];
	ld.global.f32 	%f38, [%rd12+768];
	fma.rn.f32 	%f39, %f37, %f38, %f36;
	st.global.f32 	[%rd10], %f39;
	ld.global.f32 	%f40, [%rd11+52];
	ld.global.f32 	%f41, [%rd12+832];
	fma.rn.f32 	%f42, %f40, %f41, %f39;
	st.global.f32 	[%rd10], %f42;
	ld.global.f32 	%f43, [%rd11+56];
	ld.global.f32 	%f44, [%rd12+896];
	fma.rn.f32 	%f45, %f43, %f44, %f42;
	st.global.f32 	[%rd10], %f45;
	ld.global.f32 	%f46, [%rd11+60];
	ld.global.f32 	%f47, [%rd12+960];
	fma.rn.f32 	%f48, %f46, %f47, %f45;
	st.global.f32 	[%rd10], %f48;
$L__BB0_2:
	ret;

}


// ===== COMPILED SASS (sm_100) =====

	.target	sm_100

	.elftype	@"ET_EXEC"


//--------------------- .note.nv.tkinfo           --------------------------
	.section	.note.nv.tkinfo,"",@"SHT_NOTE"
	.sectionflags	@"SHF_NOTE_NV_TKINFO"
	.tkinfo
        /*0018*/ 	.word	0x00000002
        /*0030*/ 	.string	""
        /*0030*/ 	.string	"ptxas"
        /*0030*/ 	.string	"Cuda compilation tools, release 13.0, V13.0.88"
        /*0030*/ 	.string	"Build cuda_13.0.r13.0/compiler.36424714_0"
        /*0030*/ 	.string	"-arch sm_100 -m 64 "



//--------------------- .note.nv.cuinfo           --------------------------
	.section	.note.nv.cuinfo,"",@"SHT_NOTE"
	.sectionflags	@"SHF_NOTE_NV_CUINFO"
        /*0018*/ 	.short	0x0002
        /*001a*/ 	.short	0x0064
        /*001c*/ 	.short	0x0082
	.zero		2


//--------------------- .nv.info                  --------------------------
	.section	.nv.info,"",@"SHT_CUDA_INFO"
	.align	4


	//----- nvinfo : EIATTR_REGCOUNT
	.align		4
        /*0000*/ 	.byte	0x04, 0x2f
        /*0002*/ 	.short	(.L_1 - .L_0)
	.align		4
.L_0:
        /*0004*/ 	.word	index@(_Z9mulMatrixPA16_fS0_S0_)
        /*0008*/ 	.word	0x00000010


	//----- nvinfo : EIATTR_FRAME_SIZE
	.align		4
.L_1:
        /*000c*/ 	.byte	0x04, 0x11
        /*000e*/ 	.short	(.L_3 - .L_2)
	.align		4
.L_2:
        /*0010*/ 	.word	index@(_Z9mulMatrixPA16_fS0_S0_)
        /*0014*/ 	.word	0x00000000


	//----- nvinfo : EIATTR_MIN_STACK_SIZE
	.align		4
.L_3:
        /*0018*/ 	.byte	0x04, 0x12
        /*001a*/ 	.short	(.L_5 - .L_4)
	.align		4
.L_4:
        /*001c*/ 	.word	index@(_Z9mulMatrixPA16_fS0_S0_)
        /*0020*/ 	.word	0x00000000
.L_5:


//--------------------- .nv.compat                --------------------------
	.section	.nv.compat,"",@"SHT_CUDA_COMPAT_INFO"
	.align	4
        /*0000*/ 	.byte	0x02, 0x09, 0x00, 0x00, 0x02, 0x02, 0x01, 0x00, 0x02, 0x05, 0x05, 0x00, 0x03, 0x07, 0x01, 0x01
        /*0010*/ 	.byte	0x02, 0x03, 0x00, 0x00, 0x02, 0x06, 0x01, 0x00, 0x04, 0x0b, 0x08, 0x00, 0x09, 0x00, 0x00, 0x00
        /*0020*/ 	.byte	0x00, 0x00, 0x00, 0x00


//--------------------- .nv.info._Z9mulMatrixPA16_fS0_S0_ --------------------------
	.section	.nv.info._Z9mulMatrixPA16_fS0_S0_,"",@"SHT_CUDA_INFO"
	.sectionflags	@""
	.align	4


	//----- nvinfo : EIATTR_CUDA_API_VERSION
	.align		4
        /*0000*/ 	.byte	0x04, 0x37
        /*0002*/ 	.short	(.L_7 - .L_6)
.L_6:
        /*0004*/ 	.word	0x00000082


	//----- nvinfo : EIATTR_KPARAM_INFO
	.align		4
.L_7:
        /*0008*/ 	.byte	0x04, 0x17
        /*000a*/ 	.short	(.L_9 - .L_8)
.L_8:
        /*000c*/ 	.word	0x00000000
        /*0010*/ 	.short	0x0002
        /*0012*/ 	.short	0x0010
        /*0014*/ 	.byte	0x00, 0xf5, 0x21, 0x00


	//----- nvinfo : EIATTR_KPARAM_INFO
	.align		4
.L_9:
        /*0018*/ 	.byte	0x04, 0x17
        /*001a*/ 	.short	(.L_11 - .L_10)
.L_10:
        /*001c*/ 	.word	0x00000000
        /*0020*/ 	.short	0x0001
        /*0022*/ 	.short	0x0008
        /*0024*/ 	.byte	0x00, 0xf5, 0x21, 0x00


	//----- nvinfo : EIATTR_KPARAM_INFO
	.align		4
.L_11:
        /*0028*/ 	.byte	0x04, 0x17
        /*002a*/ 	.short	(.L_13 - .L_12)
.L_12:
        /*002c*/ 	.word	0x00000000
        /*0030*/ 	.short	0x0000
        /*0032*/ 	.short	0x0000
        /*0034*/ 	.byte	0x00, 0xf5, 0x21, 0x00


	//----- nvinfo : EIATTR_SPARSE_MMA_MASK
	.align		4
.L_13:
        /*0038*/ 	.byte	0x03, 0x50
        /*003a*/ 	.short	0x0000


	//----- nvinfo : EIATTR_MAXREG_COUNT
	.align		4
        /*003c*/ 	.byte	0x03, 0x1b
        /*003e*/ 	.short	0x00ff


	//----- nvinfo : EIATTR_MERCURY_ISA_VERSION
	.align		4
        /*0040*/ 	.byte	0x03, 0x5f
        /*0042*/ 	.short	0x0101


	//----- nvinfo : EIATTR_VRC_CTA_INIT_COUNT
	.align		4
        /*0044*/ 	.byte	0x02, 0x4a
	.zero		1
	.zero		1


	//----- nvinfo : EIATTR_EXIT_INSTR_OFFSETS
	.align		4
        /*0048*/ 	.byte	0x04, 0x1c
        /*004a*/ 	.short	(.L_15 - .L_14)


	//   ....[0]....
.L_14:
        /*004c*/ 	.word	0x000000b0


	//   ....[1]....
        /*0050*/ 	.word	0x00000550


	//----- nvinfo : EIATTR_CBANK_PARAM_SIZE
	.align		4
.L_15:
        /*0054*/ 	.byte	0x03, 0x19
        /*0056*/ 	.short	0x0018


	//----- nvinfo : EIATTR_PARAM_CBANK
	.align		4
        /*0058*/ 	.byte	0x04, 0x0a
        /*005a*/ 	.short	(.L_17 - .L_16)
	.align		4
.L_16:
        /*005c*/ 	.word	index@(.nv.constant0._Z9mulMatrixPA16_fS0_S0_)
        /*0060*/ 	.short	0x0380
        /*0062*/ 	.short	0x0018


	//----- nvinfo : EIATTR_SW_WAR
	.align		4
.L_17:
        /*0064*/ 	.byte	0x04, 0x36
        /*0066*/ 	.short	(.L_19 - .L_18)
.L_18:
        /*0068*/ 	.word	0x00000008
.L_19:


//--------------------- .nv.callgraph             --------------------------
	.section	.nv.callgraph,"",@"SHT_CUDA_CALLGRAPH"
	.align	4
	.sectionentsize	8
	.align		4
        /*0000*/ 	.word	0x00000000
	.align		4
        /*0004*/ 	.word	0xffffffff
	.align		4
        /*0008*/ 	.word	0x00000000
	.align		4
        /*000c*/ 	.word	0xfffffffe
	.align		4
        /*0010*/ 	.word	0x00000000
	.align		4
        /*0014*/ 	.word	0xfffffffd
	.align		4
        /*0018*/ 	.word	0x00000000
	.align		4
        /*001c*/ 	.word	0xfffffffc


//--------------------- .text._Z9mulMatrixPA16_fS0_S0_ --------------------------
	.section	.text._Z9mulMatrixPA16_fS0_S0_,"ax",@progbits
	.align	128
        .global         _Z9mulMatrixPA16_fS0_S0_
        .type           _Z9mulMatrixPA16_fS0_S0_,@function
        .size           _Z9mulMatrixPA16_fS0_S0_,(.L_x_1 - _Z9mulMatrixPA16_fS0_S0_)
        .other          _Z9mulMatrixPA16_fS0_S0_,@"STO_CUDA_ENTRY STV_DEFAULT"
_Z9mulMatrixPA16_fS0_S0_:
.text._Z9mulMatrixPA16_fS0_S0_:
[----:B------:R-:W-:Y:S01]  /*0000*/  LDC R1, c[0x0][0x37c] ;  /* 0x0000df00ff017b82 */ /* 0x000fe20000000800 */
[----:B------:R-:W0:Y:S07]  /*0010*/  S2R R2, SR_TID.Y ;  /* 0x0000000000027919 */ /* 0x000e2e0000002200 */
[----:B------:R-:W1:Y:S01]  /*0020*/  LDC R9, c[0x0][0x360] ;  /* 0x0000d800ff097b82 */ /* 0x000e620000000800 */
[----:B------:R-:W1:Y:S07]  /*0030*/  S2R R0, SR_TID.X ;  /* 0x0000000000007919 */ /* 0x000e6e0000002100 */
[----:B------:R-:W0:Y:S08]  /*0040*/  S2UR UR5, SR_CTAID.Y ;  /* 0x00000000000579c3 */ /* 0x000e300000002600 */
[----:B------:R-:W0:Y:S08]  /*0050*/  LDC R11, c[0x0][0x364] ;  /* 0x0000d900ff0b7b82 */ /* 0x000e300000000800 */
[----:B------:R-:W1:Y:S01]  /*0060*/  S2UR UR4, SR_CTAID.X ;  /* 0x00000000000479c3 */ /* 0x000e620000002500 */
[----:B0-----:R-:W-:-:S05]  /*0070*/  IMAD R11, R11, UR5, R2 ;  /* 0x000000050b0b7c24 */ /* 0x001fca000f8e0202 */
[----:B------:R-:W-:Y:S01]  /*0080*/  ISETP.GT.U32.AND P0, PT, R11, 0xf, PT ;  /* 0x0000000f0b00780c */ /* 0x000fe20003f04070 */
[----:B-1----:R-:W-:-:S05]  /*0090*/  IMAD R9, R9, UR4, R0 ;  /* 0x0000000409097c24 */ /* 0x002fca000f8e0200 */
[----:B------:R-:W-:-:S13]  /*00a0*/  ISETP.GT.OR P0, PT, R9, 0xf, P0 ;  /* 0x0000000f0900780c */ /* 0x000fda0000704670 */
[----:B------:R-:W-:Y:S05]  /*00b0*/  @P0 EXIT ;  /* 0x000000000000094d */ /* 0x000fea0003800000 */
[----:B------:R-:W0:Y:S01]  /*00c0*/  LDC.64 R2, c[0x0][0x390] ;  /* 0x0000e400ff027b82 */ /* 0x000e220000000a00 */
[----:B------:R-:W1:Y:S07]  /*00d0*/  LDCU.64 UR4, c[0x0][0x358] ;  /* 0x00006b00ff0477ac */ /* 0x000e6e0008000a00 */
[----:B------:R-:W2:Y:S08]  /*00e0*/  LDC.64 R4, c[0x0][0x380] ;  /* 0x0000e000ff047b82 */ /* 0x000eb00000000a00 */
[----:B------:R-:W3:Y:S01]  /*00f0*/  LDC.64 R6, c[0x0][0x388] ;  /* 0x0000e200ff067b82 */ /* 0x000ee20000000a00 */
[----:B0-----:R-:W-:-:S04]  /*0100*/  IMAD.WIDE.U32 R2, R11, 0x40, R2 ;  /* 0x000000400b027825 */ /* 0x001fc800078e0002 */
[----:B------:R-:W-:-:S04]  /*0110*/  IMAD.WIDE R2, R9, 0x4, R2 ;  /* 0x0000000409027825 */ /* 0x000fc800078e0202 */
[----:B--2---:R-:W-:Y:S01]  /*0120*/  IMAD.WIDE.U32 R4, R11, 0x40, R4 ;  /* 0x000000400b047825 */ /* 0x004fe200078e0004 */
[----:B-1----:R-:W-:Y:S04]  /*0130*/  STG.E desc[UR4][R2.64], RZ ;  /* 0x000000ff02007986 */ /* 0x002fe8000c101904 */
[----:B------:R-:W2:Y:S01]  /*0140*/  LDG.E R0, desc[UR4][R4.64] ;  /* 0x0000000404007981 */ /* 0x000ea2000c1e1900 */
[----:B---3--:R-:W-:-:S05]  /*0150*/  IMAD.WIDE R6, R9, 0x4, R6 ;  /* 0x0000000409067825 */ /* 0x008fca00078e0206 */
[----:B------:R-:W2:Y:S02]  /*0160*/  LDG.E R9, desc[UR4][R6.64] ;  /* 0x0000000406097981 */ /* 0x000ea4000c1e1900 */
[----:B--2---:R-:W-:-:S05]  /*0170*/  FFMA R9, R0, R9, RZ ;  /* 0x0000000900097223 */ /* 0x004fca00000000ff */
[----:B------:R0:W-:Y:S04]  /*0180*/  STG.E desc[UR4][R2.64], R9 ;  /* 0x0000000902007986 */ /* 0x0001e8000c101904 */
[----:B------:R-:W2:Y:S04]  /*0190*/  LDG.E R0, desc[UR4][R4.64+0x4] ;  /* 0x0000040404007981 */ /* 0x000ea8000c1e1900 */
[----:B------:R-:W2:Y:S02]  /*01a0*/  LDG.E R8, desc[UR4][R6.64+0x40] ;  /* 0x0000400406087981 */ /* 0x000ea4000c1e1900 */
[----:B--2---:R-:W-:-:S05]  /*01b0*/  FFMA R11, R0, R8, R9 ;  /* 0x00000008000b7223 */ /* 0x004fca0000000009 */
[----:B------:R1:W-:Y:S04]  /*01c0*/  STG.E desc[UR4][R2.64], R11 ;  /* 0x0000000b02007986 */ /* 0x0003e8000c101904 */
[----:B------:R-:W2:Y:S04]  /*01d0*/  LDG.E R0, desc[UR4][R4.64+0x8] ;  /* 0x0000080404007981 */ /* 0x000ea8000c1e1900 */
[----:B------:R-:W2:Y:S02]  /*01e0*/  LDG.E R8, desc[UR4][R6.64+0x80] ;  /* 0x0000800406087981 */ /* 0x000ea4000c1e1900 */
[----:B--2---:R-:W-:-:S05]  /*01f0*/  FFMA R13, R0, R8, R11 ;  /* 0x00000008000d7223 */ /* 0x004fca000000000b */
[----:B------:R2:W-:Y:S04]  /*0200*/  STG.E desc[UR4][R2.64], R13 ;  /* 0x0000000d02007986 */ /* 0x0005e8000c101904 */
[----:B------:R-:W0:Y:S04]  /*0210*/  LDG.E R0, desc[UR4][R4.64+0xc] ;  /* 0x00000c0404007981 */ /* 0x000e28000c1e1900 */
[----:B------:R-:W0:Y:S02]  /*0220*/  LDG.E R8, desc[UR4][R6.64+0xc0] ;  /* 0x0000c00406087981 */ /* 0x000e24000c1e1900 */
[----:B0-----:R-:W-:-:S05]  /*0230*/  FFMA R9, R0, R8, R13 ;  /* 0x0000000800097223 */ /* 0x001fca000000000d */
[----:B------:R0:W-:Y:S04]  /*0240*/  STG.E desc[UR4][R2.64], R9 ;  /* 0x0000000902007986 */ /* 0x0001e8000c101904 */
[----:B------:R-:W1:Y:S04]  /*0250*/  LDG.E R0, desc[UR4][R4.64+0x10] ;  /* 0x0000100404007981 */ /* 0x000e68000c1e1900 */
[----:B------:R-:W1:Y:S02]  /*0260*/  LDG.E R8, desc[UR4][R6.64+0x100] ;  /* 0x0001000406087981 */ /* 0x000e64000c1e1900 */
[----:B-1----:R-:W-:-:S05]  /*0270*/  FFMA R11, R0, R8, R9 ;  /* 0x00000008000b7223 */ /* 0x002fca0000000009 */
        /* <DEDUP_REMOVED lines=36> */
[----:B------:R-:W-:Y:S04]  /*04c0*/  STG.E desc[UR4][R2.64], R11 ;  /* 0x0000000b02007986 */ /* 0x000fe8000c101904 */
[----:B------:R-:W2:Y:S04]  /*04d0*/  LDG.E R0, desc[UR4][R4.64+0x38] ;  /* 0x0000380404007981 */ /* 0x000ea8000c1e1900 */
[----:B------:R-:W2:Y:S02]  /*04e0*/  LDG.E R8, desc[UR4][R6.64+0x380] ;  /* 0x0003800406087981 */ /* 0x000ea4000c1e1900 */
[----:B--2---:R-:W-:-:S05]  /*04f0*/  FFMA R13, R0, R8, R11 ;  /* 0x00000008000d7223 */ /* 0x004fca000000000b */
[----:B------:R-:W-:Y:S04]  /*0500*/  STG.E desc[UR4][R2.64], R13 ;  /* 0x0000000d02007986 */ /* 0x000fe8000c101904 */
[----:B------:R-:W0:Y:S04]  /*0510*/  LDG.E R0, desc[UR4][R4.64+0x3c] ;  /* 0x00003c0404007981 */ /* 0x000e28000c1e1900 */
[----:B------:R-:W0:Y:S02]  /*0520*/  LDG.E R8, desc[UR4][R6.64+0x3c0] ;  /* 0x0003c00406087981 */ /* 0x000e24000c1e1900 */
[----:B0-----:R-:W-:-:S05]  /*0530*/  FFMA R9, R0, R8, R13 ;  /* 0x0000000800097223 */ /* 0x001fca000000000d */
[----:B------:R-:W-:Y:S01]  /*0540*/  STG.E desc[UR4][R2.64], R9 ;  /* 0x0000000902007986 */ /* 0x000fe2000c101904 */
[----:B------:R-:W-:Y:S05]  /*0550*/  EXIT ;  /* 0x000000000000794d */ /* 0x000fea0003800000 */
.L_x_0:
[----:B------:R-:W-:-:S00]  /*0560*/  BRA `(.L_x_0) ;  /* 0xfffffffc00fc7947 */ /* 0x000fc0000383ffff */
[----:B------:R-:W-:-:S00]  /*0570*/  NOP ;  /* 0x0000000000007918 */ /* 0x000fc00000000000 */
        /* <DEDUP_REMOVED lines=8> */
.L_x_1:


//--------------------- .nv.shared.reserved.0     --------------------------
	.section	.nv.shared.reserved.0,"aw",@nobits
	.weak		__nv_reservedSMEM_offset_0_alias
	.size		__nv_reservedSMEM_offset_0_alias, 0, 64
	.other		__nv_reservedSMEM_offset_0_alias,@"STO_CUDA_RESERVED_SHARED STV_DEFAULT"
__nv_reservedSMEM_offset_0_alias:
	.zero		0
	.zero		64


//--------------------- .nv.constant0._Z9mulMatrixPA16_fS0_S0_ --------------------------
	.section	.nv.constant0._Z9mulMatrixPA16_fS0_S0_,"a",@progbits
	.sectionflags	@""
	.align	4
.nv.constant0._Z9mulMatrixPA16_fS0_S0_:
	.zero		920


//--------------------- SYMBOLS --------------------------

	.type		.nv.reservedSmem.offset0,@object
	.size		.nv.reservedSmem.offset0,0x4
